	.headerflags	@"EF_CUDA_TEXMODE_UNIFIED EF_CUDA_64BIT_ADDRESS EF_CUDA_ACCELERATORS EF_CUDA_SM90 EF_CUDA_VIRTUAL_SM(EF_CUDA_SM90)"
	.elftype	@"ET_EXEC"


//--------------------- .nv.info                  --------------------------
	.section	.nv.info,"",@"SHT_CUDA_INFO"
	.align	4


	//----- nvinfo : EIATTR_REGCOUNT
	.align		4
        /*0000*/ 	.byte	0x04, 0x2f
        /*0002*/ 	.short	(.L_1 - .L_0)
	.align		4
.L_0:
        /*0004*/ 	.word	index@(triton_poi_fused_leaky_relu_reflection_pad1d_21)
        /*0008*/ 	.word	0x0000000e


	//----- nvinfo : EIATTR_MIN_STACK_SIZE
	.align		4
.L_1:
        /*000c*/ 	.byte	0x04, 0x12
        /*000e*/ 	.short	(.L_3 - .L_2)
	.align		4
.L_2:
        /*0010*/ 	.word	index@(triton_poi_fused_leaky_relu_reflection_pad1d_21)
        /*0014*/ 	.word	0x00000000


	//----- nvinfo : EIATTR_FRAME_SIZE
	.align		4
.L_3:
        /*0018*/ 	.byte	0x04, 0x11
        /*001a*/ 	.short	(.L_5 - .L_4)
	.align		4
.L_4:
        /*001c*/ 	.word	index@(triton_poi_fused_leaky_relu_reflection_pad1d_21)
        /*0020*/ 	.word	0x00000000


	//----- nvinfo : EIATTR_MIN_STACK_SIZE
	.align		4
.L_5:
        /*0024*/ 	.byte	0x04, 0x12
        /*0026*/ 	.short	(.L_7 - .L_6)
	.align		4
.L_6:
        /*0028*/ 	.word	index@(triton_poi_fused_leaky_relu_reflection_pad1d_21)
        /*002c*/ 	.word	0x00000000
.L_7:


//--------------------- .nv.info.triton_poi_fused_leaky_relu_reflection_pad1d_21 --------------------------
	.section	.nv.info.triton_poi_fused_leaky_relu_reflection_pad1d_21,"",@"SHT_CUDA_INFO"
	.sectionflags	@""
	.align	4


	//----- nvinfo : EIATTR_CUDA_API_VERSION
	.align		4
        /*0000*/ 	.byte	0x04, 0x37
        /*0002*/ 	.short	(.L_9 - .L_8)
.L_8:
        /*0004*/ 	.word	0x0000007c


	//----- nvinfo : EIATTR_KPARAM_INFO
	.align		4
.L_9:
        /*0008*/ 	.byte	0x04, 0x17
        /*000a*/ 	.short	(.L_11 - .L_10)
.L_10:
        /*000c*/ 	.word	0x00000000
        /*0010*/ 	.short	0x0003
        /*0012*/ 	.short	0x0018
        /*0014*/ 	.byte	0x00, 0xf0, 0x11, 0x00


	//----- nvinfo : EIATTR_KPARAM_INFO
	.align		4
.L_11:
        /*0018*/ 	.byte	0x04, 0x17
        /*001a*/ 	.short	(.L_13 - .L_12)
.L_12:
        /*001c*/ 	.word	0x00000000
        /*0020*/ 	.short	0x0002
        /*0022*/ 	.short	0x0010
        /*0024*/ 	.byte	0x00, 0xf4, 0x21, 0x00


	//----- nvinfo : EIATTR_KPARAM_INFO
	.align		4
.L_13:
        /*0028*/ 	.byte	0x04, 0x17
        /*002a*/ 	.short	(.L_15 - .L_14)
.L_14:
        /*002c*/ 	.word	0x00000000
        /*0030*/ 	.short	0x0001
        /*0032*/ 	.short	0x0008
        /*0034*/ 	.byte	0x00, 0xf4, 0x21, 0x00


	//----- nvinfo : EIATTR_KPARAM_INFO
	.align		4
.L_15:
        /*0038*/ 	.byte	0x04, 0x17
        /*003a*/ 	.short	(.L_17 - .L_16)
.L_16:
        /*003c*/ 	.word	0x00000000
        /*0040*/ 	.short	0x0000
        /*0042*/ 	.short	0x0000
        /*0044*/ 	.byte	0x00, 0xf4, 0x21, 0x00


	//----- nvinfo : EIATTR_SPARSE_MMA_MASK
	.align		4
.L_17:
        /*0048*/ 	.byte	0x03, 0x50
        /*004a*/ 	.short	0x0000


	//----- nvinfo : EIATTR_MAXREG_COUNT
	.align		4
        /*004c*/ 	.byte	0x03, 0x1b
        /*004e*/ 	.short	0x00ff


	//----- nvinfo : EIATTR_EXIT_INSTR_OFFSETS
	.align		4
        /*0050*/ 	.byte	0x04, 0x1c
        /*0052*/ 	.short	(.L_19 - .L_18)


	//   ....[0]....
.L_18:
        /*0054*/ 	.word	0x000001f0


	//   ....[1]....
        /*0058*/ 	.word	0x00000210


	//----- nvinfo : EIATTR_REQNTID
	.align		4
.L_19:
        /*005c*/ 	.byte	0x04, 0x10
        /*005e*/ 	.short	(.L_21 - .L_20)
.L_20:
        /*0060*/ 	.word	0x00000080
        /*0064*/ 	.word	0x00000001
        /*0068*/ 	.word	0x00000001


	//----- nvinfo : EIATTR_CBANK_PARAM_SIZE
	.align		4
.L_21:
        /*006c*/ 	.byte	0x03, 0x19
        /*006e*/ 	.short	0x001c


	//----- nvinfo : EIATTR_PARAM_CBANK
	.align		4
        /*0070*/ 	.byte	0x04, 0x0a
        /*0072*/ 	.short	(.L_23 - .L_22)
	.align		4
.L_22:
        /*0074*/ 	.word	index@(.nv.constant0.triton_poi_fused_leaky_relu_reflection_pad1d_21)
        /*0078*/ 	.short	0x0210
        /*007a*/ 	.short	0x001c


	//----- nvinfo : EIATTR_SW_WAR
	.align		4
.L_23:
        /*007c*/ 	.byte	0x04, 0x36
        /*007e*/ 	.short	(.L_25 - .L_24)
.L_24:
        /*0080*/ 	.word	0x00000008
.L_25:


//--------------------- .nv.callgraph             --------------------------
	.section	.nv.callgraph,"",@"SHT_CUDA_CALLGRAPH"
	.align	4
	.sectionentsize	8
	.align		4
        /*0000*/ 	.word	0x00000000
	.align		4
        /*0004*/ 	.word	0xffffffff
	.align		4
        /*0008*/ 	.word	0x00000000
	.align		4
        /*000c*/ 	.word	0xfffffffe
	.align		4
        /*0010*/ 	.word	0x00000000
	.align		4
        /*0014*/ 	.word	0xfffffffd
	.align		4
        /*0018*/ 	.word	0x00000000
	.align		4
        /*001c*/ 	.word	0xfffffffc


//--------------------- .text.triton_poi_fused_leaky_relu_reflection_pad1d_21 --------------------------
	.section	.text.triton_poi_fused_leaky_relu_reflection_pad1d_21,"ax",@progbits
	.align	128
        .global         triton_poi_fused_leaky_relu_reflection_pad1d_21
        .type           triton_poi_fused_leaky_relu_reflection_pad1d_21,@function
        .size           triton_poi_fused_leaky_relu_reflection_pad1d_21,(.L_x_1 - triton_poi_fused_leaky_relu_reflection_pad1d_21)
        .other          triton_poi_fused_leaky_relu_reflection_pad1d_21,@"STO_CUDA_ENTRY STV_DEFAULT"
triton_poi_fused_leaky_relu_reflection_pad1d_21:
.text.triton_poi_fused_leaky_relu_reflection_pad1d_21:
[----:B------:R-:W0:Y:S02]  /*0000*/  LDC R1, c[0x0][0x28] ;  /* 0x00000a00ff017b82 */ /* 0x000e240000000800 */
[----:B------:R-:W1:Y:S01]  /*0010*/  S2R R0, SR_TID.X ;  /* 0x0000000000007919 */ /* 0x000e620000002100 */
[----:B------:R-:W-:Y:S01]  /*0020*/  ULDC.64 UR4, c[0x0][0x210] ;  /* 0x0000840000047ab9 */ /* 0x000fe20000000a00 */
[----:B------:R-:W2:Y:S01]  /*0030*/  S2R R9, SR_CTAID.X ;  /* 0x0000000000097919 */ /* 0x000ea20000002500 */
[----:B-1----:R-:W-:-:S05]  /*0040*/  LOP3.LUT R0, R0, 0x7f, RZ, 0xc0, !PT ;  /* 0x0000007f00007812 */ /* 0x002fca00078ec0ff */
[----:B--2---:R-:W-:-:S04]  /*0050*/  IMAD R9, R9, 0x80, R0 ;  /* 0x0000008009097824 */ /* 0x004fc800078e0200 */
[C---:B------:R-:W-:Y:S01]  /*0060*/  IMAD.HI R0, R9.reuse, 0x7f807f81, RZ ;  /* 0x7f807f8109007827 */ /* 0x040fe200078e02ff */
[----:B------:R-:W-:-:S04]  /*0070*/  ISETP.GE.AND P0, PT, R9, 0x1010, PT ;  /* 0x000010100900780c */ /* 0x000fc80003f06270 */
[----:B------:R-:W-:-:S04]  /*0080*/  SHF.R.U32.HI R3, RZ, 0x1f, R0 ;  /* 0x0000001fff037819 */ /* 0x000fc80000011600 */
[----:B------:R-:W-:-:S05]  /*0090*/  LEA.HI.SX32 R3, R0, R3, 0x18 ;  /* 0x0000000300037211 */ /* 0x000fca00078fc2ff */
[----:B------:R-:W-:-:S05]  /*00a0*/  IMAD R0, R3, 0x202, RZ ;  /* 0x0000020203007824 */ /* 0x000fca00078e02ff */
[----:B------:R-:W-:-:S05]  /*00b0*/  LOP3.LUT R0, RZ, R0, RZ, 0x33, !PT ;  /* 0x00000000ff007212 */ /* 0x000fca00078e33ff */
[----:B------:R-:W-:-:S05]  /*00c0*/  IMAD.IADD R0, R9, 0x1, R0 ;  /* 0x0000000109007824 */ /* 0x000fca00078e0200 */
[----:B------:R-:W-:-:S05]  /*00d0*/  IABS R0, R0 ;  /* 0x0000000000007213 */ /* 0x000fca0000000000 */
[----:B------:R-:W-:-:S05]  /*00e0*/  VIADD R0, R0, 0xfffffe01 ;  /* 0xfffffe0100007836 */ /* 0x000fca0000000000 */
[----:B------:R-:W-:Y:S02]  /*00f0*/  IABS R5, R0 ;  /* 0x0000000000057213 */ /* 0x000fe40000000000 */
[----:B------:R-:W-:Y:S02]  /*0100*/  LEA R0, R3, 0x1ff, 0x9 ;  /* 0x000001ff03007811 */ /* 0x000fe400078e48ff */
[----:B------:R-:W1:Y:S03]  /*0110*/  LDC.64 R2, c[0x0][0x218] ;  /* 0x00008600ff027b82 */ /* 0x000e660000000a00 */
[----:B------:R-:W-:Y:S01]  /*0120*/  IMAD.IADD R5, R0, 0x1, -R5 ;  /* 0x0000000100057824 */ /* 0x000fe200078e0a05 */
[----:B------:R-:W-:-:S04]  /*0130*/  PRMT R0, RZ, 0x7610, R0 ;  /* 0x00007610ff007816 */ /* 0x000fc80000000000 */
[----:B------:R-:W-:-:S04]  /*0140*/  IADD3 R6, P1, R5, UR4, RZ ;  /* 0x0000000405067c10 */ /* 0x000fc8000ff3e0ff */
[----:B------:R-:W-:Y:S01]  /*0150*/  LEA.HI.X.SX32 R7, R5, UR5, 0x1, P1 ;  /* 0x0000000505077c11 */ /* 0x000fe200088f0eff */
[----:B------:R-:W-:-:S04]  /*0160*/  ULDC.64 UR4, c[0x0][0x208] ;  /* 0x0000820000047ab9 */ /* 0x000fc80000000a00 */
[----:B------:R-:W2:Y:S01]  /*0170*/  @!P0 LDG.E.EL.U8 R0, desc[UR4][R6.64] ;  /* 0x0000000406008981 */ /* 0x000ea2000c2e1100 */
[----:B------:R-:W-:Y:S02]  /*0180*/  IMAD.MOV.U32 R11, RZ, RZ, RZ ;  /* 0x000000ffff0b7224 */ /* 0x000fe400078e00ff */
[----:B-1----:R-:W-:Y:S02]  /*0190*/  IMAD.WIDE R2, R5, 0x4, R2 ;  /* 0x0000000405027825 */ /* 0x002fe400078e0202 */
[----:B------:R-:W1:Y:S03]  /*01a0*/  LDC.64 R4, c[0x0][0x220] ;  /* 0x00008800ff047b82 */ /* 0x000e660000000a00 */
[----:B------:R-:W3:Y:S01]  /*01b0*/  @!P0 LDG.E.EL R11, desc[UR4][R2.64] ;  /* 0x00000004020b8981 */ /* 0x000ee2000c2e1900 */
[----:B-1----:R-:W-:Y:S01]  /*01c0*/  IMAD.WIDE R4, R9, 0x4, R4 ;  /* 0x0000000409047825 */ /* 0x002fe200078e0204 */
[----:B--2---:R-:W-:-:S13]  /*01d0*/  LOP3.LUT P1, RZ, R0, 0xff, RZ, 0xc0, !PT ;  /* 0x000000ff00ff7812 */ /* 0x004fda000782c0ff */
[----:B---3--:R-:W-:Y:S01]  /*01e0*/  @!P1 FMUL R11, R11, 0.20000000298023223877 ;  /* 0x3e4ccccd0b0b9820 */ /* 0x008fe20000400000 */
[----:B------:R-:W-:Y:S06]  /*01f0*/  @P0 EXIT ;  /* 0x000000000000094d */ /* 0x000fec0003800000 */
[----:B------:R-:W-:Y:S01]  /*0200*/  STG.E desc[UR4][R4.64], R11 ;  /* 0x0000000b04007986 */ /* 0x000fe2000c101904 */
[----:B------:R-:W-:Y:S05]  /*0210*/  EXIT ;  /* 0x000000000000794d */ /* 0x000fea0003800000 */
.L_x_0:
[----:B------:R-:W-:-:S00]  /*0220*/  BRA `(.L_x_0) ;  /* 0xfffffffc00fc7947 */ /* 0x000fc0000383ffff */
[----:B------:R-:W-:-:S00]  /*0230*/  NOP ;  /* 0x0000000000007918 */ /* 0x000fc00000000000 */
        /* <DEDUP_REMOVED lines=12> */
.L_x_1:


//--------------------- .nv.constant0.triton_poi_fused_leaky_relu_reflection_pad1d_21 --------------------------
	.section	.nv.constant0.triton_poi_fused_leaky_relu_reflection_pad1d_21,"a",@progbits
	.sectionflags	@""
	.align	4
.nv.constant0.triton_poi_fused_leaky_relu_reflection_pad1d_21:
	.zero		556
